//
// Generated by NVIDIA NVVM Compiler
//
// Compiler Build ID: CL-36424714
// Cuda compilation tools, release 13.0, V13.0.88
// Based on NVVM 20.0.0
//

.version 9.0
.target sm_100
.address_size 64

	// .globl	_Z16calculateSupportPiS_S_ii

.visible .entry _Z16calculateSupportPiS_S_ii(
	.param .u64 .ptr .align 1 _Z16calculateSupportPiS_S_ii_param_0,
	.param .u64 .ptr .align 1 _Z16calculateSupportPiS_S_ii_param_1,
	.param .u64 .ptr .align 1 _Z16calculateSupportPiS_S_ii_param_2,
	.param .u32 _Z16calculateSupportPiS_S_ii_param_3,
	.param .u32 _Z16calculateSupportPiS_S_ii_param_4
)
{
	.reg .pred 	%p<41>;
	.reg .b32 	%r<167>;
	.reg .b64 	%rd<43>;

	ld.param.u64 	%rd13, [_Z16calculateSupportPiS_S_ii_param_0];
	ld.param.u64 	%rd11, [_Z16calculateSupportPiS_S_ii_param_1];
	ld.param.u64 	%rd12, [_Z16calculateSupportPiS_S_ii_param_2];
	ld.param.u32 	%r73, [_Z16calculateSupportPiS_S_ii_param_3];
	ld.param.u32 	%r72, [_Z16calculateSupportPiS_S_ii_param_4];
	cvta.to.global.u64 	%rd1, %rd13;
	mov.u32 	%r74, %ctaid.x;
	mov.u32 	%r75, %ntid.x;
	mov.u32 	%r76, %tid.x;
	mad.lo.s32 	%r1, %r74, %r75, %r76;
	setp.ge.s32 	%p1, %r1, %r73;
	@%p1 bra 	$L__BB0_44;
	cvta.to.global.u64 	%rd2, %rd11;
	setp.lt.s32 	%p2, %r72, 1;
	mov.b32 	%r166, 0;
	@%p2 bra 	$L__BB0_43;
	shl.b32 	%r80, %r1, 1;
	mul.wide.s32 	%rd14, %r80, 4;
	add.s64 	%rd15, %rd2, %rd14;
	ld.global.u32 	%r81, [%rd15+4];
	ld.global.u32 	%r82, [%rd15];
	mul.lo.s32 	%r2, %r82, %r72;
	mul.lo.s32 	%r3, %r81, %r72;
	and.b32  	%r4, %r72, 7;
	setp.lt.u32 	%p3, %r72, 8;
	mov.b32 	%r158, 0;
	mov.u32 	%r166, %r158;
	@%p3 bra 	$L__BB0_21;
	and.b32  	%r158, %r72, 2147483640;
	add.s64 	%rd3, %rd1, 16;
	neg.s32 	%r138, %r158;
	mul.wide.s32 	%rd16, %r3, 4;
	add.s64 	%rd42, %rd3, %rd16;
	mov.b32 	%r166, 0;
	mov.u32 	%r139, %r3;
	mov.u32 	%r140, %r2;
$L__BB0_4:
	.pragma "nounroll";
	mul.wide.s32 	%rd17, %r140, 4;
	add.s64 	%rd6, %rd3, %rd17;
	ld.global.u32 	%r85, [%rd6+-16];
	setp.eq.s32 	%p4, %r85, 0;
	mov.b32 	%r142, 0;
	@%p4 bra 	$L__BB0_6;
	mul.wide.s32 	%rd18, %r139, 4;
	add.s64 	%rd19, %rd1, %rd18;
	ld.global.u32 	%r86, [%rd19];
	setp.ne.s32 	%p5, %r86, 0;
	selp.u32 	%r142, 1, 0, %p5;
$L__BB0_6:
	add.s32 	%r13, %r142, %r166;
	ld.global.u32 	%r88, [%rd6+-12];
	setp.eq.s32 	%p6, %r88, 0;
	mov.b32 	%r143, 0;
	@%p6 bra 	$L__BB0_8;
	ld.global.u32 	%r89, [%rd42+-12];
	setp.ne.s32 	%p7, %r89, 0;
	selp.u32 	%r143, 1, 0, %p7;
$L__BB0_8:
	add.s32 	%r16, %r143, %r13;
	ld.global.u32 	%r91, [%rd6+-8];
	setp.eq.s32 	%p8, %r91, 0;
	mov.b32 	%r144, 0;
	@%p8 bra 	$L__BB0_10;
	ld.global.u32 	%r92, [%rd42+-8];
	setp.ne.s32 	%p9, %r92, 0;
	selp.u32 	%r144, 1, 0, %p9;
$L__BB0_10:
	add.s32 	%r19, %r144, %r16;
	ld.global.u32 	%r94, [%rd6+-4];
	setp.eq.s32 	%p10, %r94, 0;
	mov.b32 	%r145, 0;
	@%p10 bra 	$L__BB0_12;
	ld.global.u32 	%r95, [%rd42+-4];
	setp.ne.s32 	%p11, %r95, 0;
	selp.u32 	%r145, 1, 0, %p11;
$L__BB0_12:
	add.s32 	%r22, %r145, %r19;
	ld.global.u32 	%r97, [%rd6];
	setp.eq.s32 	%p12, %r97, 0;
	mov.b32 	%r146, 0;
	@%p12 bra 	$L__BB0_14;
	ld.global.u32 	%r98, [%rd42];
	setp.ne.s32 	%p13, %r98, 0;
	selp.u32 	%r146, 1, 0, %p13;
$L__BB0_14:
	add.s32 	%r25, %r146, %r22;
	ld.global.u32 	%r100, [%rd6+4];
	setp.eq.s32 	%p14, %r100, 0;
	mov.b32 	%r147, 0;
	@%p14 bra 	$L__BB0_16;
	ld.global.u32 	%r101, [%rd42+4];
	setp.ne.s32 	%p15, %r101, 0;
	selp.u32 	%r147, 1, 0, %p15;
$L__BB0_16:
	add.s32 	%r28, %r147, %r25;
	ld.global.u32 	%r103, [%rd6+8];
	setp.eq.s32 	%p16, %r103, 0;
	mov.b32 	%r148, 0;
	@%p16 bra 	$L__BB0_18;
	ld.global.u32 	%r104, [%rd42+8];
	setp.ne.s32 	%p17, %r104, 0;
	selp.u32 	%r148, 1, 0, %p17;
$L__BB0_18:
	add.s32 	%r31, %r148, %r28;
	ld.global.u32 	%r106, [%rd6+12];
	setp.eq.s32 	%p18, %r106, 0;
	mov.b32 	%r149, 0;
	@%p18 bra 	$L__BB0_20;
	ld.global.u32 	%r107, [%rd42+12];
	setp.ne.s32 	%p19, %r107, 0;
	selp.u32 	%r149, 1, 0, %p19;
$L__BB0_20:
	add.s32 	%r166, %r149, %r31;
	add.s32 	%r140, %r140, 8;
	add.s32 	%r139, %r139, 8;
	add.s32 	%r138, %r138, 8;
	add.s64 	%rd42, %rd42, 32;
	setp.ne.s32 	%p20, %r138, 0;
	@%p20 bra 	$L__BB0_4;
$L__BB0_21:
	setp.eq.s32 	%p21, %r4, 0;
	@%p21 bra 	$L__BB0_43;
	and.b32  	%r41, %r72, 3;
	setp.lt.u32 	%p22, %r4, 4;
	@%p22 bra 	$L__BB0_32;
	add.s32 	%r110, %r158, %r2;
	mul.wide.s32 	%rd20, %r110, 4;
	add.s64 	%rd8, %rd1, %rd20;
	ld.global.u32 	%r111, [%rd8];
	setp.eq.s32 	%p23, %r111, 0;
	mov.b32 	%r153, 0;
	@%p23 bra 	$L__BB0_25;
	add.s32 	%r112, %r158, %r3;
	mul.wide.s32 	%rd21, %r112, 4;
	add.s64 	%rd22, %rd1, %rd21;
	ld.global.u32 	%r113, [%rd22];
	setp.ne.s32 	%p24, %r113, 0;
	selp.u32 	%r153, 1, 0, %p24;
$L__BB0_25:
	add.s32 	%r44, %r153, %r166;
	ld.global.u32 	%r115, [%rd8+4];
	setp.eq.s32 	%p25, %r115, 0;
	cvt.s64.s32 	%rd23, %r3;
	cvt.u64.u32 	%rd24, %r158;
	add.s64 	%rd25, %rd24, %rd23;
	shl.b64 	%rd26, %rd25, 2;
	add.s64 	%rd9, %rd1, %rd26;
	mov.b32 	%r154, 0;
	@%p25 bra 	$L__BB0_27;
	ld.global.u32 	%r116, [%rd9+4];
	setp.ne.s32 	%p26, %r116, 0;
	selp.u32 	%r154, 1, 0, %p26;
$L__BB0_27:
	add.s32 	%r47, %r154, %r44;
	ld.global.u32 	%r118, [%rd8+8];
	setp.eq.s32 	%p27, %r118, 0;
	mov.b32 	%r155, 0;
	@%p27 bra 	$L__BB0_29;
	ld.global.u32 	%r119, [%rd9+8];
	setp.ne.s32 	%p28, %r119, 0;
	selp.u32 	%r155, 1, 0, %p28;
$L__BB0_29:
	add.s32 	%r50, %r155, %r47;
	ld.global.u32 	%r121, [%rd8+12];
	setp.eq.s32 	%p29, %r121, 0;
	mov.b32 	%r156, 0;
	@%p29 bra 	$L__BB0_31;
	ld.global.u32 	%r122, [%rd9+12];
	setp.ne.s32 	%p30, %r122, 0;
	selp.u32 	%r156, 1, 0, %p30;
$L__BB0_31:
	add.s32 	%r166, %r156, %r50;
	add.s32 	%r158, %r158, 4;
$L__BB0_32:
	setp.eq.s32 	%p31, %r41, 0;
	@%p31 bra 	$L__BB0_43;
	setp.eq.s32 	%p32, %r41, 1;
	@%p32 bra 	$L__BB0_39;
	add.s32 	%r125, %r158, %r2;
	mul.wide.s32 	%rd27, %r125, 4;
	add.s64 	%rd10, %rd1, %rd27;
	ld.global.u32 	%r126, [%rd10];
	setp.eq.s32 	%p33, %r126, 0;
	mov.b32 	%r160, 0;
	@%p33 bra 	$L__BB0_36;
	add.s32 	%r127, %r158, %r3;
	mul.wide.s32 	%rd28, %r127, 4;
	add.s64 	%rd29, %rd1, %rd28;
	ld.global.u32 	%r128, [%rd29];
	setp.ne.s32 	%p34, %r128, 0;
	selp.u32 	%r160, 1, 0, %p34;
$L__BB0_36:
	add.s32 	%r60, %r160, %r166;
	ld.global.u32 	%r130, [%rd10+4];
	setp.eq.s32 	%p35, %r130, 0;
	mov.b32 	%r161, 0;
	@%p35 bra 	$L__BB0_38;
	cvt.s64.s32 	%rd30, %r3;
	cvt.u64.u32 	%rd31, %r158;
	add.s64 	%rd32, %rd31, %rd30;
	shl.b64 	%rd33, %rd32, 2;
	add.s64 	%rd34, %rd1, %rd33;
	ld.global.u32 	%r131, [%rd34+4];
	setp.ne.s32 	%p36, %r131, 0;
	selp.u32 	%r161, 1, 0, %p36;
$L__BB0_38:
	add.s32 	%r166, %r161, %r60;
	add.s32 	%r158, %r158, 2;
$L__BB0_39:
	and.b32  	%r132, %r72, 1;
	setp.eq.b32 	%p37, %r132, 1;
	not.pred 	%p38, %p37;
	@%p38 bra 	$L__BB0_43;
	add.s32 	%r134, %r158, %r2;
	mul.wide.s32 	%rd35, %r134, 4;
	add.s64 	%rd36, %rd1, %rd35;
	ld.global.u32 	%r135, [%rd36];
	setp.eq.s32 	%p39, %r135, 0;
	mov.b32 	%r165, 0;
	@%p39 bra 	$L__BB0_42;
	add.s32 	%r136, %r158, %r3;
	mul.wide.s32 	%rd37, %r136, 4;
	add.s64 	%rd38, %rd1, %rd37;
	ld.global.u32 	%r137, [%rd38];
	setp.ne.s32 	%p40, %r137, 0;
	selp.u32 	%r165, 1, 0, %p40;
$L__BB0_42:
	add.s32 	%r166, %r165, %r166;
$L__BB0_43:
	cvta.to.global.u64 	%rd39, %rd12;
	mul.wide.s32 	%rd40, %r1, 4;
	add.s64 	%rd41, %rd39, %rd40;
	st.global.u32 	[%rd41], %r166;
$L__BB0_44:
	ret;

}


// ===== COMPILED SASS (sm_100) =====

	.target	sm_100

	.elftype	@"ET_EXEC"


//--------------------- .note.nv.tkinfo           --------------------------
	.section	.note.nv.tkinfo,"",@"SHT_NOTE"
	.sectionflags	@"SHF_NOTE_NV_TKINFO"
	.tkinfo
        /*0018*/ 	.word	0x00000002
        /*0030*/ 	.string	""
        /*0030*/ 	.string	"ptxas"
        /*0030*/ 	.string	"Cuda compilation tools, release 13.0, V13.0.88"
        /*0030*/ 	.string	"Build cuda_13.0.r13.0/compiler.36424714_0"
        /*0030*/ 	.string	"-arch sm_100 -m 64 "



//--------------------- .note.nv.cuinfo           --------------------------
	.section	.note.nv.cuinfo,"",@"SHT_NOTE"
	.sectionflags	@"SHF_NOTE_NV_CUINFO"
        /*0018*/ 	.short	0x0002
        /*001a*/ 	.short	0x0064
        /*001c*/ 	.short	0x0082
	.zero		2


//--------------------- .nv.info                  --------------------------
	.section	.nv.info,"",@"SHT_CUDA_INFO"
	.align	4


	//----- nvinfo : EIATTR_REGCOUNT
	.align		4
        /*0000*/ 	.byte	0x04, 0x2f
        /*0002*/ 	.short	(.L_1 - .L_0)
	.align		4
.L_0:
        /*0004*/ 	.word	index@(_Z16calculateSupportPiS_S_ii)
        /*0008*/ 	.word	0x00000018


	//----- nvinfo : EIATTR_FRAME_SIZE
	.align		4
.L_1:
        /*000c*/ 	.byte	0x04, 0x11
        /*000e*/ 	.short	(.L_3 - .L_2)
	.align		4
.L_2:
        /*0010*/ 	.word	index@(_Z16calculateSupportPiS_S_ii)
        /*0014*/ 	.word	0x00000000


	//----- nvinfo : EIATTR_MIN_STACK_SIZE
	.align		4
.L_3:
        /*0018*/ 	.byte	0x04, 0x12
        /*001a*/ 	.short	(.L_5 - .L_4)
	.align		4
.L_4:
        /*001c*/ 	.word	index@(_Z16calculateSupportPiS_S_ii)
        /*0020*/ 	.word	0x00000000
.L_5:


//--------------------- .nv.compat                --------------------------
	.section	.nv.compat,"",@"SHT_CUDA_COMPAT_INFO"
	.align	4
        /*0000*/ 	.byte	0x02, 0x09, 0x00, 0x00, 0x02, 0x02, 0x01, 0x00, 0x02, 0x05, 0x05, 0x00, 0x03, 0x07, 0x01, 0x01
        /*0010*/ 	.byte	0x02, 0x03, 0x00, 0x00, 0x02, 0x06, 0x01, 0x00, 0x04, 0x0b, 0x08, 0x00, 0x09, 0x00, 0x00, 0x00
        /*0020*/ 	.byte	0x00, 0x00, 0x00, 0x00


//--------------------- .nv.info._Z16calculateSupportPiS_S_ii --------------------------
	.section	.nv.info._Z16calculateSupportPiS_S_ii,"",@"SHT_CUDA_INFO"
	.sectionflags	@""
	.align	4


	//----- nvinfo : EIATTR_CUDA_API_VERSION
	.align		4
        /*0000*/ 	.byte	0x04, 0x37
        /*0002*/ 	.short	(.L_7 - .L_6)
.L_6:
        /*0004*/ 	.word	0x00000082


	//----- nvinfo : EIATTR_KPARAM_INFO
	.align		4
.L_7:
        /*0008*/ 	.byte	0x04, 0x17
        /*000a*/ 	.short	(.L_9 - .L_8)
.L_8:
        /*000c*/ 	.word	0x00000000
        /*0010*/ 	.short	0x0004
        /*0012*/ 	.short	0x001c
        /*0014*/ 	.byte	0x00, 0xf0, 0x11, 0x00


	//----- nvinfo : EIATTR_KPARAM_INFO
	.align		4
.L_9:
        /*0018*/ 	.byte	0x04, 0x17
        /*001a*/ 	.short	(.L_11 - .L_10)
.L_10:
        /*001c*/ 	.word	0x00000000
        /*0020*/ 	.short	0x0003
        /*0022*/ 	.short	0x0018
        /*0024*/ 	.byte	0x00, 0xf0, 0x11, 0x00


	//----- nvinfo : EIATTR_KPARAM_INFO
	.align		4
.L_11:
        /*0028*/ 	.byte	0x04, 0x17
        /*002a*/ 	.short	(.L_13 - .L_12)
.L_12:
        /*002c*/ 	.word	0x00000000
        /*0030*/ 	.short	0x0002
        /*0032*/ 	.short	0x0010
        /*0034*/ 	.byte	0x00, 0xf5, 0x21, 0x00


	//----- nvinfo : EIATTR_KPARAM_INFO
	.align		4
.L_13:
        /*0038*/ 	.byte	0x04, 0x17
        /*003a*/ 	.short	(.L_15 - .L_14)
.L_14:
        /*003c*/ 	.word	0x00000000
        /*0040*/ 	.short	0x0001
        /*0042*/ 	.short	0x0008
        /*0044*/ 	.byte	0x00, 0xf5, 0x21, 0x00


	//----- nvinfo : EIATTR_KPARAM_INFO
	.align		4
.L_15:
        /*0048*/ 	.byte	0x04, 0x17
        /*004a*/ 	.short	(.L_17 - .L_16)
.L_16:
        /*004c*/ 	.word	0x00000000
        /*0050*/ 	.short	0x0000
        /*0052*/ 	.short	0x0000
        /*0054*/ 	.byte	0x00, 0xf5, 0x21, 0x00


	//----- nvinfo : EIATTR_SPARSE_MMA_MASK
	.align		4
.L_17:
        /*0058*/ 	.byte	0x03, 0x50
        /*005a*/ 	.short	0x0000


	//----- nvinfo : EIATTR_MAXREG_COUNT
	.align		4
        /*005c*/ 	.byte	0x03, 0x1b
        /*005e*/ 	.short	0x00ff


	//----- nvinfo : EIATTR_MERCURY_ISA_VERSION
	.align		4
        /*0060*/ 	.byte	0x03, 0x5f
        /*0062*/ 	.short	0x0101


	//----- nvinfo : EIATTR_VRC_CTA_INIT_COUNT
	.align		4
        /*0064*/ 	.byte	0x02, 0x4a
	.zero		1
	.zero		1


	//----- nvinfo : EIATTR_EXIT_INSTR_OFFSETS
	.align		4
        /*0068*/ 	.byte	0x04, 0x1c
        /*006a*/ 	.short	(.L_19 - .L_18)


	//   ....[0]....
.L_18:
        /*006c*/ 	.word	0x00000070


	//   ....[1]....
        /*0070*/ 	.word	0x00000c20


	//----- nvinfo : EIATTR_CRS_STACK_SIZE
	.align		4
.L_19:
        /*0074*/ 	.byte	0x04, 0x1e
        /*0076*/ 	.short	(.L_21 - .L_20)
.L_20:
        /*0078*/ 	.word	0x00000000


	//----- nvinfo : EIATTR_CBANK_PARAM_SIZE
	.align		4
.L_21:
        /*007c*/ 	.byte	0x03, 0x19
        /*007e*/ 	.short	0x0020


	//----- nvinfo : EIATTR_PARAM_CBANK
	.align		4
        /*0080*/ 	.byte	0x04, 0x0a
        /*0082*/ 	.short	(.L_23 - .L_22)
	.align		4
.L_22:
        /*0084*/ 	.word	index@(.nv.constant0._Z16calculateSupportPiS_S_ii)
        /*0088*/ 	.short	0x0380
        /*008a*/ 	.short	0x0020


	//----- nvinfo : EIATTR_SW_WAR
	.align		4
.L_23:
        /*008c*/ 	.byte	0x04, 0x36
        /*008e*/ 	.short	(.L_25 - .L_24)
.L_24:
        /*0090*/ 	.word	0x00000008
.L_25:


//--------------------- .nv.callgraph             --------------------------
	.section	.nv.callgraph,"",@"SHT_CUDA_CALLGRAPH"
	.align	4
	.sectionentsize	8
	.align		4
        /*0000*/ 	.word	0x00000000
	.align		4
        /*0004*/ 	.word	0xffffffff
	.align		4
        /*0008*/ 	.word	0x00000000
	.align		4
        /*000c*/ 	.word	0xfffffffe
	.align		4
        /*0010*/ 	.word	0x00000000
	.align		4
        /*0014*/ 	.word	0xfffffffd
	.align		4
        /*0018*/ 	.word	0x00000000
	.align		4
        /*001c*/ 	.word	0xfffffffc


//--------------------- .text._Z16calculateSupportPiS_S_ii --------------------------
	.section	.text._Z16calculateSupportPiS_S_ii,"ax",@progbits
	.align	128
        .global         _Z16calculateSupportPiS_S_ii
        .type           _Z16calculateSupportPiS_S_ii,@function
        .size           _Z16calculateSupportPiS_S_ii,(.L_x_8 - _Z16calculateSupportPiS_S_ii)
        .other          _Z16calculateSupportPiS_S_ii,@"STO_CUDA_ENTRY STV_DEFAULT"
_Z16calculateSupportPiS_S_ii:
.text._Z16calculateSupportPiS_S_ii:
[----:B------:R-:W-:Y:S01]  /*0000*/  LDC R1, c[0x0][0x37c] ;  /* 0x0000df00ff017b82 */ /* 0x000fe20000000800 */
[----:B------:R-:W0:Y:S07]  /*0010*/  S2R R3, SR_TID.X ;  /* 0x0000000000037919 */ /* 0x000e2e0000002100 */
[----:B------:R-:W0:Y:S01]  /*0020*/  S2UR UR4, SR_CTAID.X ;  /* 0x00000000000479c3 */ /* 0x000e220000002500 */
[----:B------:R-:W1:Y:S07]  /*0030*/  LDCU UR5, c[0x0][0x398] ;  /* 0x00007300ff0577ac */ /* 0x000e6e0008000800 */
[----:B------:R-:W0:Y:S02]  /*0040*/  LDC R0, c[0x0][0x360] ;  /* 0x0000d800ff007b82 */ /* 0x000e240000000800 */
[----:B0-----:R-:W-:-:S05]  /*0050*/  IMAD R0, R0, UR4, R3 ;  /* 0x0000000400007c24 */ /* 0x001fca000f8e0203 */
[----:B-1----:R-:W-:-:S13]  /*0060*/  ISETP.GE.AND P0, PT, R0, UR5, PT ;  /* 0x0000000500007c0c */ /* 0x002fda000bf06270 */
[----:B------:R-:W-:Y:S05]  /*0070*/  @P0 EXIT ;  /* 0x000000000000094d */ /* 0x000fea0003800000 */
[----:B------:R-:W0:Y:S01]  /*0080*/  LDCU UR6, c[0x0][0x39c] ;  /* 0x00007380ff0677ac */ /* 0x000e220008000800 */
[----:B------:R-:W-:Y:S01]  /*0090*/  IMAD.MOV.U32 R2, RZ, RZ, RZ ;  /* 0x000000ffff027224 */ /* 0x000fe200078e00ff */
[----:B------:R-:W1:Y:S01]  /*00a0*/  LDCU.64 UR8, c[0x0][0x358] ;  /* 0x00006b00ff0877ac */ /* 0x000e620008000a00 */
[----:B0-----:R-:W-:-:S09]  /*00b0*/  UISETP.GE.AND UP0, UPT, UR6, 0x1, UPT ;  /* 0x000000010600788c */ /* 0x001fd2000bf06270 */
[----:B-1----:R-:W-:Y:S05]  /*00c0*/  BRA.U !UP0, `(.L_x_0) ;  /* 0x0000000908c87547 */ /* 0x002fea000b800000 */
[----:B------:R-:W0:Y:S01]  /*00d0*/  LDC.64 R6, c[0x0][0x388] ;  /* 0x0000e200ff067b82 */ /* 0x000e220000000a00 */
[----:B------:R-:W-:-:S04]  /*00e0*/  IMAD.SHL.U32 R3, R0, 0x2, RZ ;  /* 0x0000000200037824 */ /* 0x000fc800078e00ff */
[----:B0-----:R-:W-:-:S05]  /*00f0*/  IMAD.WIDE R6, R3, 0x4, R6 ;  /* 0x0000000403067825 */ /* 0x001fca00078e0206 */
[----:B------:R-:W2:Y:S04]  /*0100*/  LDG.E R3, desc[UR8][R6.64+0x4] ;  /* 0x0000040806037981 */ /* 0x000ea8000c1e1900 */
[----:B------:R-:W3:Y:S01]  /*0110*/  LDG.E R4, desc[UR8][R6.64] ;  /* 0x0000000806047981 */ /* 0x000ee2000c1e1900 */
[----:B------:R-:W-:Y:S01]  /*0120*/  UISETP.GE.U32.AND UP1, UPT, UR6, 0x8, UPT ;  /* 0x000000080600788c */ /* 0x000fe2000bf26070 */
[----:B------:R-:W-:Y:S01]  /*0130*/  IMAD.MOV.U32 R2, RZ, RZ, RZ ;  /* 0x000000ffff027224 */ /* 0x000fe200078e00ff */
[----:B------:R-:W-:Y:S01]  /*0140*/  ULOP3.LUT UR7, UR6, 0x7, URZ, 0xc0, !UPT ;  /* 0x0000000706077892 */ /* 0x000fe2000f8ec0ff */
[----:B------:R-:W-:-:S03]  /*0150*/  UMOV UR4, URZ ;  /* 0x000000ff00047c82 */ /* 0x000fc60008000000 */
[----:B------:R-:W-:Y:S01]  /*0160*/  UISETP.NE.AND UP0, UPT, UR7, URZ, UPT ;  /* 0x000000ff0700728c */ /* 0x000fe2000bf05270 */
[----:B--2---:R-:W-:Y:S02]  /*0170*/  IMAD R3, R3, UR6, RZ ;  /* 0x0000000603037c24 */ /* 0x004fe4000f8e02ff */
[----:B---3--:R-:W-:Y:S01]  /*0180*/  IMAD R4, R4, UR6, RZ ;  /* 0x0000000604047c24 */ /* 0x008fe2000f8e02ff */
[----:B------:R-:W-:Y:S07]  /*0190*/  BRA.U !UP1, `(.L_x_1) ;  /* 0x00000005092c7547 */ /* 0x000fee000b800000 */
[----:B------:R-:W0:Y:S01]  /*01a0*/  LDCU.64 UR4, c[0x0][0x380] ;  /* 0x00007000ff0477ac */ /* 0x000e220008000a00 */
[----:B------:R-:W-:Y:S02]  /*01b0*/  IMAD.MOV.U32 R2, RZ, RZ, RZ ;  /* 0x000000ffff027224 */ /* 0x000fe400078e00ff */
[----:B------:R-:W-:Y:S02]  /*01c0*/  IMAD.MOV.U32 R12, RZ, RZ, R3 ;  /* 0x000000ffff0c7224 */ /* 0x000fe400078e0003 */
[----:B------:R-:W-:Y:S01]  /*01d0*/  IMAD.MOV.U32 R5, RZ, RZ, R4 ;  /* 0x000000ffff057224 */ /* 0x000fe200078e0004 */
[----:B0-----:R-:W-:-:S04]  /*01e0*/  UIADD3 UR4, UP1, UPT, UR4, 0x10, URZ ;  /* 0x0000001004047890 */ /* 0x001fc8000ff3e0ff */
[----:B------:R-:W-:Y:S02]  /*01f0*/  UIADD3.X UR5, UPT, UPT, URZ, UR5, URZ, UP1, !UPT ;  /* 0x00000005ff057290 */ /* 0x000fe40008ffe4ff */
[----:B------:R-:W-:Y:S01]  /*0200*/  IMAD.U32 R6, RZ, RZ, UR4 ;  /* 0x00000004ff067e24 */ /* 0x000fe2000f8e00ff */
[----:B------:R-:W-:-:S03]  /*0210*/  ULOP3.LUT UR4, UR6, 0x7ffffff8, URZ, 0xc0, !UPT ;  /* 0x7ffffff806047892 */ /* 0x000fc6000f8ec0ff */
[----:B------:R-:W-:Y:S01]  /*0220*/  IMAD.U32 R7, RZ, RZ, UR5 ;  /* 0x00000005ff077e24 */ /* 0x000fe2000f8e00ff */
[----:B------:R-:W-:Y:S01]  /*0230*/  UIADD3 UR5, UPT, UPT, -UR4, URZ, URZ ;  /* 0x000000ff04057290 */ /* 0x000fe2000fffe1ff */
[----:B------:R-:W-:-:S04]  /*0240*/  IMAD.WIDE R10, R3, 0x4, R6 ;  /* 0x00000004030a7825 */ /* 0x000fc800078e0206 */
[----:B------:R-:W-:-:S07]  /*0250*/  IMAD.MOV.U32 R21, RZ, RZ, R11 ;  /* 0x000000ffff157224 */ /* 0x000fce00078e000b */
.L_x_2:
[----:B------:R-:W-:-:S05]  /*0260*/  IMAD.WIDE R8, R5, 0x4, R6 ;  /* 0x0000000405087825 */ /* 0x000fca00078e0206 */
[----:B------:R-:W2:Y:S04]  /*0270*/  LDG.E R13, desc[UR8][R8.64+-0x10] ;  /* 0xfffff008080d7981 */ /* 0x000ea8000c1e1900 */
[----:B------:R-:W3:Y:S04]  /*0280*/  LDG.E R11, desc[UR8][R8.64+-0xc] ;  /* 0xfffff408080b7981 */ /* 0x000ee8000c1e1900 */
[----:B------:R-:W4:Y:S04]  /*0290*/  LDG.E R17, desc[UR8][R8.64+-0x4] ;  /* 0xfffffc0808117981 */ /* 0x000f28000c1e1900 */
[----:B------:R-:W5:Y:S04]  /*02a0*/  LDG.E R18, desc[UR8][R8.64] ;  /* 0x0000000808127981 */ /* 0x000f68000c1e1900 */
[----:B------:R-:W5:Y:S04]  /*02b0*/  LDG.E R19, desc[UR8][R8.64+0x4] ;  /* 0x0000040808137981 */ /* 0x000f68000c1e1900 */
[----:B------:R-:W5:Y:S01]  /*02c0*/  LDG.E R20, desc[UR8][R8.64+0x8] ;  /* 0x0000080808147981 */ /* 0x000f62000c1e1900 */
[----:B--2---:R-:W-:-:S03]  /*02d0*/  ISETP.NE.AND P6, PT, R13, RZ, PT ;  /* 0x000000ff0d00720c */ /* 0x004fc60003fc5270 */
[----:B------:R-:W2:Y:S10]  /*02e0*/  LDG.E R13, desc[UR8][R8.64+-0x8] ;  /* 0xfffff808080d7981 */ /* 0x000eb4000c1e1900 */
[----:B------:R-:W0:Y:S01]  /*02f0*/  @P6 LDC.64 R14, c[0x0][0x380] ;  /* 0x0000e000ff0e6b82 */ /* 0x000e220000000a00 */
[----:B---3--:R-:W-:Y:S01]  /*0300*/  ISETP.NE.AND P5, PT, R11, RZ, PT ;  /* 0x000000ff0b00720c */ /* 0x008fe20003fa5270 */
[----:B------:R-:W-:-:S02]  /*0310*/  IMAD.MOV.U32 R11, RZ, RZ, R21 ;  /* 0x000000ffff0b7224 */ /* 0x000fc400078e0015 */
[----:B------:R-:W3:Y:S10]  /*0320*/  LDG.E R21, desc[UR8][R8.64+0xc] ;  /* 0x00000c0808157981 */ /* 0x000ef4000c1e1900 */
[----:B------:R-:W3:Y:S01]  /*0330*/  @P5 LDG.E R16, desc[UR8][R10.64+-0xc] ;  /* 0xfffff4080a105981 */ /* 0x000ee2000c1e1900 */
[----:B0-----:R-:W-:-:S06]  /*0340*/  @P6 IMAD.WIDE R14, R12, 0x4, R14 ;  /* 0x000000040c0e6825 */ /* 0x001fcc00078e020e */
[----:B------:R-:W3:Y:S01]  /*0350*/  @P6 LDG.E R14, desc[UR8][R14.64] ;  /* 0x000000080e0e6981 */ /* 0x000ee2000c1e1900 */
[----:B----4-:R-:W-:Y:S02]  /*0360*/  ISETP.NE.AND P3, PT, R17, RZ, PT ;  /* 0x000000ff1100720c */ /* 0x010fe40003f65270 */
[----:B-----5:R-:W-:Y:S02]  /*0370*/  ISETP.NE.AND P1, PT, R18, RZ, PT ;  /* 0x000000ff1200720c */ /* 0x020fe40003f25270 */
[----:B------:R-:W-:-:S09]  /*0380*/  ISETP.NE.AND P2, PT, R19, RZ, PT ;  /* 0x000000ff1300720c */ /* 0x000fd20003f45270 */
[----:B------:R-:W4:Y:S04]  /*0390*/  @P3 LDG.E R9, desc[UR8][R10.64+-0x4] ;  /* 0xfffffc080a093981 */ /* 0x000f28000c1e1900 */
[----:B------:R-:W5:Y:S01]  /*03a0*/  @P2 LDG.E R17, desc[UR8][R10.64+0x4] ;  /* 0x000004080a112981 */ /* 0x000f62000c1e1900 */
[----:B--2---:R-:W-:Y:S01]  /*03b0*/  ISETP.NE.AND P4, PT, R13, RZ, PT ;  /* 0x000000ff0d00720c */ /* 0x004fe20003f85270 */
[----:B------:R-:W-:-:S12]  /*03c0*/  IMAD.MOV.U32 R13, RZ, RZ, RZ ;  /* 0x000000ffff0d7224 */ /* 0x000fd800078e00ff */
[----:B------:R-:W2:Y:S01]  /*03d0*/  @P4 LDG.E R15, desc[UR8][R10.64+-0x8] ;  /* 0xfffff8080a0f4981 */ /* 0x000ea2000c1e1900 */
[----:B---3--:R-:W-:-:S04]  /*03e0*/  @P6 ISETP.NE.AND P0, PT, R14, RZ, PT ;  /* 0x000000ff0e00620c */ /* 0x008fc80003f05270 */
[----:B------:R-:W-:Y:S02]  /*03f0*/  @P6 SEL R13, RZ, 0x1, !P0 ;  /* 0x00000001ff0d6807 */ /* 0x000fe40004000000 */
[----:B------:R-:W-:Y:S01]  /*0400*/  @P5 ISETP.NE.AND P6, PT, R16, RZ, PT ;  /* 0x000000ff1000520c */ /* 0x000fe20003fc5270 */
[----:B------:R-:W-:Y:S01]  /*0410*/  IMAD.MOV.U32 R14, RZ, RZ, RZ ;  /* 0x000000ffff0e7224 */ /* 0x000fe200078e00ff */
[----:B------:R-:W-:Y:S01]  /*0420*/  ISETP.NE.AND P0, PT, R20, RZ, PT ;  /* 0x000000ff1400720c */ /* 0x000fe20003f05270 */
[----:B------:R-:W3:Y:S01]  /*0430*/  @P1 LDG.E R16, desc[UR8][R10.64] ;  /* 0x000000080a101981 */ /* 0x000ee2000c1e1900 */
[----:B------:R-:W-:Y:S02]  /*0440*/  @P5 SEL R14, RZ, 0x1, !P6 ;  /* 0x00000001ff0e5807 */ /* 0x000fe40007000000 */
[----:B------:R-:W-:-:S09]  /*0450*/  ISETP.NE.AND P5, PT, R21, RZ, PT ;  /* 0x000000ff1500720c */ /* 0x000fd20003fa5270 */
[----:B------:R-:W3:Y:S04]  /*0460*/  @P0 LDG.E R18, desc[UR8][R10.64+0x8] ;  /* 0x000008080a120981 */ /* 0x000ee8000c1e1900 */
[----:B------:R0:W3:Y:S01]  /*0470*/  @P5 LDG.E R19, desc[UR8][R10.64+0xc] ;  /* 0x00000c080a135981 */ /* 0x0000e2000c1e1900 */
[----:B------:R-:W-:Y:S01]  /*0480*/  IMAD.MOV.U32 R8, RZ, RZ, RZ ;  /* 0x000000ffff087224 */ /* 0x000fe200078e00ff */
[----:B------:R-:W-:Y:S01]  /*0490*/  UIADD3 UR5, UPT, UPT, UR5, 0x8, URZ ;  /* 0x0000000805057890 */ /* 0x000fe2000fffe0ff */
[----:B------:R-:W-:Y:S01]  /*04a0*/  IADD3 R14, PT, PT, R14, R13, R2 ;  /* 0x0000000d0e0e7210 */ /* 0x000fe20007ffe002 */
[----:B------:R-:W-:Y:S02]  /*04b0*/  IMAD.MOV.U32 R2, RZ, RZ, RZ ;  /* 0x000000ffff027224 */ /* 0x000fe400078e00ff */
[----:B------:R-:W-:Y:S01]  /*04c0*/  IMAD.MOV.U32 R13, RZ, RZ, RZ ;  /* 0x000000ffff0d7224 */ /* 0x000fe200078e00ff */
[----:B------:R-:W-:Y:S01]  /*04d0*/  UISETP.NE.AND UP1, UPT, UR5, URZ, UPT ;  /* 0x000000ff0500728c */ /* 0x000fe2000bf25270 */
[----:B------:R-:W-:-:S02]  /*04e0*/  VIADD R5, R5, 0x8 ;  /* 0x0000000805057836 */ /* 0x000fc40000000000 */
[----:B------:R-:W-:Y:S01]  /*04f0*/  VIADD R12, R12, 0x8 ;  /* 0x000000080c0c7836 */ /* 0x000fe20000000000 */
[----:B--2---:R-:W-:-:S04]  /*0500*/  @P4 ISETP.NE.AND P6, PT, R15, RZ, PT ;  /* 0x000000ff0f00420c */ /* 0x004fc80003fc5270 */
[----:B------:R-:W-:Y:S02]  /*0510*/  @P4 SEL R8, RZ, 0x1, !P6 ;  /* 0x00000001ff084807 */ /* 0x000fe40007000000 */
[----:B----4-:R-:W-:Y:S01]  /*0520*/  @P3 ISETP.NE.AND P6, PT, R9, RZ, PT ;  /* 0x000000ff0900320c */ /* 0x010fe20003fc5270 */
[----:B------:R-:W-:-:S03]  /*0530*/  IMAD.MOV.U32 R9, RZ, RZ, RZ ;  /* 0x000000ffff097224 */ /* 0x000fc600078e00ff */
[----:B------:R-:W-:Y:S02]  /*0540*/  @P3 SEL R9, RZ, 0x1, !P6 ;  /* 0x00000001ff093807 */ /* 0x000fe40007000000 */
[----:B-----5:R-:W-:Y:S02]  /*0550*/  @P2 ISETP.NE.AND P3, PT, R17, RZ, PT ;  /* 0x000000ff1100220c */ /* 0x020fe40003f65270 */
[----:B------:R-:W-:Y:S02]  /*0560*/  IADD3 R8, PT, PT, R9, R8, R14 ;  /* 0x0000000809087210 */ /* 0x000fe40007ffe00e */
[----:B------:R-:W-:Y:S01]  /*0570*/  @P2 SEL R13, RZ, 0x1, !P3 ;  /* 0x00000001ff0d2807 */ /* 0x000fe20005800000 */
[----:B------:R-:W-:Y:S01]  /*0580*/  IMAD.MOV.U32 R9, RZ, RZ, RZ ;  /* 0x000000ffff097224 */ /* 0x000fe200078e00ff */
[----:B0-----:R-:W-:-:S05]  /*0590*/  IADD3 R10, P3, PT, R10, 0x20, RZ ;  /* 0x000000200a0a7810 */ /* 0x001fca0007f7e0ff */
[----:B------:R-:W-:Y:S01]  /*05a0*/  IMAD.X R21, RZ, RZ, R11, P3 ;  /* 0x000000ffff157224 */ /* 0x000fe200018e060b */
[----:B---3--:R-:W-:-:S04]  /*05b0*/  @P1 ISETP.NE.AND P4, PT, R16, RZ, PT ;  /* 0x000000ff1000120c */ /* 0x008fc80003f85270 */
[----:B------:R-:W-:-:S04]  /*05c0*/  @P1 SEL R2, RZ, 0x1, !P4 ;  /* 0x00000001ff021807 */ /* 0x000fc80006000000 */
[----:B------:R-:W-:Y:S01]  /*05d0*/  IADD3 R8, PT, PT, R13, R2, R8 ;  /* 0x000000020d087210 */ /* 0x000fe20007ffe008 */
[----:B------:R-:W-:Y:S01]  /*05e0*/  IMAD.MOV.U32 R2, RZ, RZ, RZ ;  /* 0x000000ffff027224 */ /* 0x000fe200078e00ff */
[----:B------:R-:W-:Y:S02]  /*05f0*/  @P0 ISETP.NE.AND P1, PT, R18, RZ, PT ;  /* 0x000000ff1200020c */ /* 0x000fe40003f25270 */
[----:B------:R-:W-:Y:S02]  /*0600*/  @P5 ISETP.NE.AND P2, PT, R19, RZ, PT ;  /* 0x000000ff1300520c */ /* 0x000fe40003f45270 */
[----:B------:R-:W-:Y:S02]  /*0610*/  @P0 SEL R2, RZ, 0x1, !P1 ;  /* 0x00000001ff020807 */ /* 0x000fe40004800000 */
[----:B------:R-:W-:-:S04]  /*0620*/  @P5 SEL R9, RZ, 0x1, !P2 ;  /* 0x00000001ff095807 */ /* 0x000fc80005000000 */
[----:B------:R-:W-:Y:S01]  /*0630*/  IADD3 R2, PT, PT, R9, R2, R8 ;  /* 0x0000000209027210 */ /* 0x000fe20007ffe008 */
[----:B------:R-:W-:Y:S06]  /*0640*/  BRA.U UP1, `(.L_x_2) ;  /* 0xfffffffd01047547 */ /* 0x000fec000b83ffff */
.L_x_1:
[----:B------:R-:W-:Y:S05]  /*0650*/  BRA.U !UP0, `(.L_x_0) ;  /* 0x0000000508647547 */ /* 0x000fea000b800000 */
[----:B------:R-:W0:Y:S01]  /*0660*/  LDCU UR5, c[0x0][0x39c] ;  /* 0x00007380ff0577ac */ /* 0x000e220008000800 */
[----:B------:R-:W-:Y:S02]  /*0670*/  UISETP.GE.U32.AND UP0, UPT, UR7, 0x4, UPT ;  /* 0x000000040700788c */ /* 0x000fe4000bf06070 */
[----:B0-----:R-:W-:-:S04]  /*0680*/  ULOP3.LUT UR6, UR5, 0x3, URZ, 0xc0, !UPT ;  /* 0x0000000305067892 */ /* 0x001fc8000f8ec0ff */
[----:B------:R-:W-:-:S03]  /*0690*/  UISETP.NE.AND UP1, UPT, UR6, URZ, UPT ;  /* 0x000000ff0600728c */ /* 0x000fc6000bf25270 */
[----:B------:R-:W-:Y:S08]  /*06a0*/  BRA.U !UP0, `(.L_x_3) ;  /* 0x0000000108987547 */ /* 0x000ff0000b800000 */
[----:B------:R-:W0:Y:S01]  /*06b0*/  LDC.64 R6, c[0x0][0x380] ;  /* 0x0000e000ff067b82 */ /* 0x000e220000000a00 */
[----:B------:R-:W-:Y:S01]  /*06c0*/  VIADD R9, R4, UR4 ;  /* 0x0000000404097c36 */ /* 0x000fe20008000000 */
[----:B------:R-:W1:Y:S03]  /*06d0*/  LDCU.64 UR10, c[0x0][0x380] ;  /* 0x00007000ff0a77ac */ /* 0x000e660008000a00 */
[----:B0-----:R-:W-:-:S05]  /*06e0*/  IMAD.WIDE R8, R9, 0x4, R6 ;  /* 0x0000000409087825 */ /* 0x001fca00078e0206 */
[----:B------:R-:W2:Y:S04]  /*06f0*/  LDG.E R5, desc[UR8][R8.64] ;  /* 0x0000000808057981 */ /* 0x000ea8000c1e1900 */
[----:B------:R-:W3:Y:S04]  /*0700*/  LDG.E R10, desc[UR8][R8.64+0x4] ;  /* 0x00000408080a7981 */ /* 0x000ee8000c1e1900 */
[----:B------:R-:W4:Y:S04]  /*0710*/  LDG.E R11, desc[UR8][R8.64+0x8] ;  /* 0x00000808080b7981 */ /* 0x000f28000c1e1900 */
[----:B------:R-:W5:Y:S01]  /*0720*/  LDG.E R12, desc[UR8][R8.64+0xc] ;  /* 0x00000c08080c7981 */ /* 0x000f62000c1e1900 */
[----:B--2---:R-:W-:-:S02]  /*0730*/  ISETP.NE.AND P4, PT, R5, RZ, PT ;  /* 0x000000ff0500720c */ /* 0x004fc40003f85270 */
[----:B---3--:R-:W-:-:S11]  /*0740*/  ISETP.NE.AND P0, PT, R10, RZ, PT ;  /* 0x000000ff0a00720c */ /* 0x008fd60003f05270 */
[----:B------:R-:W-:Y:S01]  /*0750*/  @P4 VIADD R5, R3, UR4 ;  /* 0x0000000403054c36 */ /* 0x000fe20008000000 */
[----:B----4-:R-:W-:-:S03]  /*0760*/  ISETP.NE.AND P1, PT, R11, RZ, PT ;  /* 0x000000ff0b00720c */ /* 0x010fc60003f25270 */
[----:B------:R-:W-:Y:S01]  /*0770*/  @P4 IMAD.WIDE R6, R5, 0x4, R6 ;  /* 0x0000000405064825 */ /* 0x000fe200078e0206 */
[----:B------:R-:W-:-:S04]  /*0780*/  IADD3 R5, P2, PT, R3, UR4, RZ ;  /* 0x0000000403057c10 */ /* 0x000fc8000ff5e0ff */
[----:B------:R-:W-:Y:S01]  /*0790*/  LEA.HI.X.SX32 R14, R3, RZ, 0x1, P2 ;  /* 0x000000ff030e7211 */ /* 0x000fe200010f0eff */
[----:B------:R-:W2:Y:S01]  /*07a0*/  @P4 LDG.E R6, desc[UR8][R6.64] ;  /* 0x0000000806064981 */ /* 0x000ea2000c1e1900 */
[C---:B-1----:R-:W-:Y:S02]  /*07b0*/  LEA R10, P3, R5.reuse, UR10, 0x2 ;  /* 0x0000000a050a7c11 */ /* 0x042fe4000f8610ff */
[----:B-----5:R-:W-:Y:S02]  /*07c0*/  ISETP.NE.AND P2, PT, R12, RZ, PT ;  /* 0x000000ff0c00720c */ /* 0x020fe40003f45270 */
[----:B------:R-:W-:-:S05]  /*07d0*/  LEA.HI.X R11, R5, UR11, R14, 0x2, P3 ;  /* 0x0000000b050b7c11 */ /* 0x000fca00098f140e */
[----:B------:R-:W3:Y:S04]  /*07e0*/  @P0 LDG.E R8, desc[UR8][R10.64+0x4] ;  /* 0x000004080a080981 */ /* 0x000ee8000c1e1900 */
[----:B------:R-:W4:Y:S04]  /*07f0*/  @P1 LDG.E R9, desc[UR8][R10.64+0x8] ;  /* 0x000008080a091981 */ /* 0x000f28000c1e1900 */
[----:B------:R-:W5:Y:S01]  /*0800*/  @P2 LDG.E R12, desc[UR8][R10.64+0xc] ;  /* 0x00000c080a0c2981 */ /* 0x000f62000c1e1900 */
[----:B------:R-:W-:Y:S01]  /*0810*/  IMAD.MOV.U32 R5, RZ, RZ, RZ ;  /* 0x000000ffff057224 */ /* 0x000fe200078e00ff */
[----:B------:R-:W-:Y:S01]  /*0820*/  UIADD3 UR4, UPT, UPT, UR4, 0x4, URZ ;  /* 0x0000000404047890 */ /* 0x000fe2000fffe0ff */
[----:B--2---:R-:W-:Y:S01]  /*0830*/  @P4 ISETP.NE.AND P3, PT, R6, RZ, PT ;  /* 0x000000ff0600420c */ /* 0x004fe20003f65270 */
[----:B------:R-:W-:-:S03]  /*0840*/  IMAD.MOV.U32 R6, RZ, RZ, RZ ;  /* 0x000000ffff067224 */ /* 0x000fc600078e00ff */
[----:B------:R-:W-:-:S05]  /*0850*/  @P4 SEL R5, RZ, 0x1, !P3 ;  /* 0x00000001ff054807 */ /* 0x000fca0005800000 */
[----:B------:R-:W-:Y:S01]  /*0860*/  IMAD.IADD R7, R2, 0x1, R5 ;  /* 0x0000000102077824 */ /* 0x000fe200078e0205 */
[----:B---3--:R-:W-:Y:S01]  /*0870*/  @P0 ISETP.NE.AND P3, PT, R8, RZ, PT ;  /* 0x000000ff0800020c */ /* 0x008fe20003f65270 */
[----:B------:R-:W-:Y:S02]  /*0880*/  IMAD.MOV.U32 R2, RZ, RZ, RZ ;  /* 0x000000ffff027224 */ /* 0x000fe400078e00ff */
[----:B------:R-:W-:Y:S01]  /*0890*/  IMAD.MOV.U32 R5, RZ, RZ, RZ ;  /* 0x000000ffff057224 */ /* 0x000fe200078e00ff */
[----:B----4-:R-:W-:Y:S02]  /*08a0*/  @P1 ISETP.NE.AND P4, PT, R9, RZ, PT ;  /* 0x000000ff0900120c */ /* 0x010fe40003f85270 */
[----:B------:R-:W-:Y:S02]  /*08b0*/  @P0 SEL R2, RZ, 0x1, !P3 ;  /* 0x00000001ff020807 */ /* 0x000fe40005800000 */
[----:B-----5:R-:W-:Y:S02]  /*08c0*/  @P2 ISETP.NE.AND P5, PT, R12, RZ, PT ;  /* 0x000000ff0c00220c */ /* 0x020fe40003fa5270 */
[----:B------:R-:W-:-:S02]  /*08d0*/  @P1 SEL R5, RZ, 0x1, !P4 ;  /* 0x00000001ff051807 */ /* 0x000fc40006000000 */
[----:B------:R-:W-:Y:S02]  /*08e0*/  @P2 SEL R6, RZ, 0x1, !P5 ;  /* 0x00000001ff062807 */ /* 0x000fe40006800000 */
[----:B------:R-:W-:-:S05]  /*08f0*/  IADD3 R5, PT, PT, R5, R2, R7 ;  /* 0x0000000205057210 */ /* 0x000fca0007ffe007 */
[----:B------:R-:W-:-:S07]  /*0900*/  IMAD.IADD R2, R5, 0x1, R6 ;  /* 0x0000000105027824 */ /* 0x000fce00078e0206 */
.L_x_3:
[----:B------:R-:W-:Y:S05]  /*0910*/  BRA.U !UP1, `(.L_x_0) ;  /* 0x0000000109b47547 */ /* 0x000fea000b800000 */
[----:B------:R-:W-:Y:S02]  /*0920*/  UISETP.NE.AND UP0, UPT, UR6, 0x1, UPT ;  /* 0x000000010600788c */ /* 0x000fe4000bf05270 */
[----:B------:R-:W-:-:S04]  /*0930*/  ULOP3.LUT UR5, UR5, 0x1, URZ, 0xc0, !UPT ;  /* 0x0000000105057892 */ /* 0x000fc8000f8ec0ff */
[----:B------:R-:W-:-:S03]  /*0940*/  UISETP.NE.U32.AND UP1, UPT, UR5, 0x1, UPT ;  /* 0x000000010500788c */ /* 0x000fc6000bf25070 */
[----:B------:R-:W-:Y:S08]  /*0950*/  BRA.U !UP0, `(.L_x_4) ;  /* 0x0000000108647547 */ /* 0x000ff0000b800000 */
[----:B------:R-:W0:Y:S01]  /*0960*/  LDC.64 R6, c[0x0][0x380] ;  /* 0x0000e000ff067b82 */ /* 0x000e220000000a00 */
[----:B------:R-:W-:-:S04]  /*0970*/  VIADD R9, R4, UR4 ;  /* 0x0000000404097c36 */ /* 0x000fc80008000000 */
[----:B0-----:R-:W-:-:S05]  /*0980*/  IMAD.WIDE R8, R9, 0x4, R6 ;  /* 0x0000000409087825 */ /* 0x001fca00078e0206 */
[----:B------:R-:W2:Y:S04]  /*0990*/  LDG.E R10, desc[UR8][R8.64+0x4] ;  /* 0x00000408080a7981 */ /* 0x000ea8000c1e1900 */
[----:B------:R-:W3:Y:S01]  /*09a0*/  LDG.E R5, desc[UR8][R8.64] ;  /* 0x0000000808057981 */ /* 0x000ee2000c1e1900 */
[----:B--2---:R-:W-:Y:S02]  /*09b0*/  ISETP.NE.AND P1, PT, R10, RZ, PT ;  /* 0x000000ff0a00720c */ /* 0x004fe40003f25270 */
[----:B---3--:R-:W-:-:S11]  /*09c0*/  ISETP.NE.AND P0, PT, R5, RZ, PT ;  /* 0x000000ff0500720c */ /* 0x008fd60003f05270 */
[----:B------:R-:W0:Y:S01]  /*09d0*/  @P1 LDC.64 R14, c[0x0][0x380] ;  /* 0x0000e000ff0e1b82 */ /* 0x000e220000000a00 */
[C---:B------:R-:W-:Y:S01]  /*09e0*/  @P1 IADD3 R11, P2, PT, R3.reuse, UR4, RZ ;  /* 0x00000004030b1c10 */ /* 0x040fe2000ff5e0ff */
[----:B------:R-:W-:-:S03]  /*09f0*/  @P0 VIADD R5, R3, UR4 ;  /* 0x0000000403050c36 */ /* 0x000fc60008000000 */
[----:B------:R-:W-:Y:S01]  /*0a00*/  @P1 LEA.HI.X.SX32 R12, R3, RZ, 0x1, P2 ;  /* 0x000000ff030c1211 */ /* 0x000fe200010f0eff */
[----:B------:R-:W-:-:S06]  /*0a10*/  @P0 IMAD.WIDE R6, R5, 0x4, R6 ;  /* 0x0000000405060825 */ /* 0x000fcc00078e0206 */
[----:B------:R-:W2:Y:S01]  /*0a20*/  @P0 LDG.E R6, desc[UR8][R6.64] ;  /* 0x0000000806060981 */ /* 0x000ea2000c1e1900 */
[----:B0-----:R-:W-:-:S04]  /*0a30*/  @P1 LEA R10, P2, R11, R14, 0x2 ;  /* 0x0000000e0b0a1211 */ /* 0x001fc800078410ff */
[----:B------:R-:W-:-:S05]  /*0a40*/  @P1 LEA.HI.X R11, R11, R15, R12, 0x2, P2 ;  /* 0x0000000f0b0b1211 */ /* 0x000fca00010f140c */
[----:B------:R-:W3:Y:S01]  /*0a50*/  @P1 LDG.E R10, desc[UR8][R10.64+0x4] ;  /* 0x000004080a0a1981 */ /* 0x000ee2000c1e1900 */
[----:B------:R-:W-:Y:S02]  /*0a60*/  IMAD.MOV.U32 R5, RZ, RZ, RZ ;  /* 0x000000ffff057224 */ /* 0x000fe400078e00ff */
[----:B------:R-:W-:Y:S01]  /*0a70*/  IMAD.MOV.U32 R8, RZ, RZ, RZ ;  /* 0x000000ffff087224 */ /* 0x000fe200078e00ff */
[----:B------:R-:W-:Y:S01]  /*0a80*/  UIADD3 UR4, UPT, UPT, UR4, 0x2, URZ ;  /* 0x0000000204047890 */ /* 0x000fe2000fffe0ff */
[----:B--2---:R-:W-:-:S04]  /*0a90*/  @P0 ISETP.NE.AND P2, PT, R6, RZ, PT ;  /* 0x000000ff0600020c */ /* 0x004fc80003f45270 */
[----:B------:R-:W-:-:S05]  /*0aa0*/  @P0 SEL R5, RZ, 0x1, !P2 ;  /* 0x00000001ff050807 */ /* 0x000fca0005000000 */
[----:B------:R-:W-:Y:S01]  /*0ab0*/  IMAD.IADD R5, R2, 0x1, R5 ;  /* 0x0000000102057824 */ /* 0x000fe200078e0205 */
[----:B---3--:R-:W-:-:S04]  /*0ac0*/  @P1 ISETP.NE.AND P0, PT, R10, RZ, PT ;  /* 0x000000ff0a00120c */ /* 0x008fc80003f05270 */
[----:B------:R-:W-:-:S05]  /*0ad0*/  @P1 SEL R8, RZ, 0x1, !P0 ;  /* 0x00000001ff081807 */ /* 0x000fca0004000000 */
[----:B------:R-:W-:-:S07]  /*0ae0*/  IMAD.IADD R2, R5, 0x1, R8 ;  /* 0x0000000105027824 */ /* 0x000fce00078e0208 */
.L_x_4:
[----:B------:R-:W-:Y:S05]  /*0af0*/  BRA.U UP1, `(.L_x_0) ;  /* 0x00000001013c7547 */ /* 0x000fea000b800000 */
[----:B------:R-:W0:Y:S01]  /*0b00*/  LDC.64 R6, c[0x0][0x380] ;  /* 0x0000e000ff067b82 */ /* 0x000e220000000a00 */
[----:B------:R-:W-:-:S04]  /*0b10*/  VIADD R5, R4, UR4 ;  /* 0x0000000404057c36 */ /* 0x000fc80008000000 */
[----:B0-----:R-:W-:-:S06]  /*0b20*/  IMAD.WIDE R4, R5, 0x4, R6 ;  /* 0x0000000405047825 */ /* 0x001fcc00078e0206 */
[----:B------:R-:W2:Y:S01]  /*0b30*/  LDG.E R4, desc[UR8][R4.64] ;  /* 0x0000000804047981 */ /* 0x000ea2000c1e1900 */
[----:B------:R-:W-:Y:S01]  /*0b40*/  BSSY.RECONVERGENT B0, `(.L_x_5) ;  /* 0x0000009000007945 */ /* 0x000fe20003800200 */
[----:B------:R-:W-:Y:S01]  /*0b50*/  IMAD.MOV.U32 R9, RZ, RZ, RZ ;  /* 0x000000ffff097224 */ /* 0x000fe200078e00ff */
[----:B--2---:R-:W-:-:S13]  /*0b60*/  ISETP.NE.AND P0, PT, R4, RZ, PT ;  /* 0x000000ff0400720c */ /* 0x004fda0003f05270 */
[----:B------:R-:W-:Y:S05]  /*0b70*/  @!P0 BRA `(.L_x_6) ;  /* 0x0000000000148947 */ /* 0x000fea0003800000 */
[----:B------:R-:W-:-:S04]  /*0b80*/  VIADD R5, R3, UR4 ;  /* 0x0000000403057c36 */ /* 0x000fc80008000000 */
[----:B------:R-:W-:-:S06]  /*0b90*/  IMAD.WIDE R4, R5, 0x4, R6 ;  /* 0x0000000405047825 */ /* 0x000fcc00078e0206 */
[----:B------:R-:W2:Y:S02]  /*0ba0*/  LDG.E R4, desc[UR8][R4.64] ;  /* 0x0000000804047981 */ /* 0x000ea4000c1e1900 */
[----:B--2---:R-:W-:-:S04]  /*0bb0*/  ISETP.NE.AND P0, PT, R4, RZ, PT ;  /* 0x000000ff0400720c */ /* 0x004fc80003f05270 */
[----:B------:R-:W-:-:S09]  /*0bc0*/  SEL R9, RZ, 0x1, !P0 ;  /* 0x00000001ff097807 */ /* 0x000fd20004000000 */
.L_x_6:
[----:B------:R-:W-:Y:S05]  /*0bd0*/  BSYNC.RECONVERGENT B0 ;  /* 0x0000000000007941 */ /* 0x000fea0003800200 */
.L_x_5:
[----:B------:R-:W-:-:S07]  /*0be0*/  IMAD.IADD R2, R2, 0x1, R9 ;  /* 0x0000000102027824 */ /* 0x000fce00078e0209 */
.L_x_0:
[----:B------:R-:W0:Y:S02]  /*0bf0*/  LDC.64 R4, c[0x0][0x390] ;  /* 0x0000e400ff047b82 */ /* 0x000e240000000a00 */
[----:B0-----:R-:W-:-:S05]  /*0c00*/  IMAD.WIDE R4, R0, 0x4, R4 ;  /* 0x0000000400047825 */ /* 0x001fca00078e0204 */
[----:B------:R-:W-:Y:S01]  /*0c10*/  STG.E desc[UR8][R4.64], R2 ;  /* 0x0000000204007986 */ /* 0x000fe2000c101908 */
[----:B------:R-:W-:Y:S05]  /*0c20*/  EXIT ;  /* 0x000000000000794d */ /* 0x000fea0003800000 */
.L_x_7:
[----:B------:R-:W-:-:S00]  /*0c30*/  BRA `(.L_x_7) ;  /* 0xfffffffc00fc7947 */ /* 0x000fc0000383ffff */
[----:B------:R-:W-:-:S00]  /*0c40*/  NOP ;  /* 0x0000000000007918 */ /* 0x000fc00000000000 */
        /* <DEDUP_REMOVED lines=11> */
.L_x_8:


//--------------------- .nv.shared.reserved.0     --------------------------
	.section	.nv.shared.reserved.0,"aw",@nobits
	.weak		__nv_reservedSMEM_offset_0_alias
	.size		__nv_reservedSMEM_offset_0_alias, 0, 64
	.other		__nv_reservedSMEM_offset_0_alias,@"STO_CUDA_RESERVED_SHARED STV_DEFAULT"
__nv_reservedSMEM_offset_0_alias:
	.zero		0
	.zero		64


//--------------------- .nv.constant0._Z16calculateSupportPiS_S_ii --------------------------
	.section	.nv.constant0._Z16calculateSupportPiS_S_ii,"a",@progbits
	.sectionflags	@""
	.align	4
.nv.constant0._Z16calculateSupportPiS_S_ii:
	.zero		928


//--------------------- SYMBOLS --------------------------

	.type		.nv.reservedSmem.offset0,@object
	.size		.nv.reservedSmem.offset0,0x4
